	.headerflags	@"EF_CUDA_TEXMODE_UNIFIED EF_CUDA_64BIT_ADDRESS EF_CUDA_SM86 EF_CUDA_VIRTUAL_SM(EF_CUDA_SM86)"
	.elftype	@"ET_EXEC"


//--------------------- .nv.info                  --------------------------
	.section	.nv.info,"",@"SHT_CUDA_INFO"
	.align	4


	//----- nvinfo : EIATTR_REGCOUNT
	.align		4
        /*0000*/ 	.byte	0x04, 0x2f
        /*0002*/ 	.short	(.L_1 - .L_0)
	.align		4
.L_0:
        /*0004*/ 	.word	index@(triton_)
        /*0008*/ 	.word	0x00000030


	//----- nvinfo : EIATTR_MAX_STACK_SIZE
	.align		4
.L_1:
        /*000c*/ 	.byte	0x04, 0x23
        /*000e*/ 	.short	(.L_3 - .L_2)
	.align		4
.L_2:
        /*0010*/ 	.word	index@(triton_)
        /*0014*/ 	.word	0x00000000


	//----- nvinfo : EIATTR_MIN_STACK_SIZE
	.align		4
.L_3:
        /*0018*/ 	.byte	0x04, 0x12
        /*001a*/ 	.short	(.L_5 - .L_4)
	.align		4
.L_4:
        /*001c*/ 	.word	index@(triton_)
        /*0020*/ 	.word	0x00000000


	//----- nvinfo : EIATTR_FRAME_SIZE
	.align		4
.L_5:
        /*0024*/ 	.byte	0x04, 0x11
        /*0026*/ 	.short	(.L_7 - .L_6)
	.align		4
.L_6:
        /*0028*/ 	.word	index@(triton_)
        /*002c*/ 	.word	0x00000000
.L_7:


//--------------------- .nv.info.triton_          --------------------------
	.section	.nv.info.triton_,"",@"SHT_CUDA_INFO"
	.align	4


	//----- nvinfo : EIATTR_CUDA_API_VERSION
	.align		4
        /*0000*/ 	.byte	0x04, 0x37
        /*0002*/ 	.short	(.L_9 - .L_8)
.L_8:
        /*0004*/ 	.word	0x0000007b


	//----- nvinfo : EIATTR_SW2861232_WAR
	.align		4
.L_9:
        /*0008*/ 	.byte	0x01, 0x35
	.zero		2


	//----- nvinfo : EIATTR_PARAM_CBANK
	.align		4
        /*000c*/ 	.byte	0x04, 0x0a
        /*000e*/ 	.short	(.L_11 - .L_10)
	.align		4
.L_10:
        /*0010*/ 	.word	index@(.nv.constant0.triton_)
        /*0014*/ 	.short	0x0160
        /*0016*/ 	.short	0x002c


	//----- nvinfo : EIATTR_CBANK_PARAM_SIZE
	.align		4
.L_11:
        /*0018*/ 	.byte	0x03, 0x19
        /*001a*/ 	.short	0x002c


	//----- nvinfo : EIATTR_KPARAM_INFO
	.align		4
        /*001c*/ 	.byte	0x04, 0x17
        /*001e*/ 	.short	(.L_13 - .L_12)
.L_12:
        /*0020*/ 	.word	0x00000000
        /*0024*/ 	.short	0x0005
        /*0026*/ 	.short	0x0028
        /*0028*/ 	.byte	0x00, 0xf0, 0x11, 0x00


	//----- nvinfo : EIATTR_KPARAM_INFO
	.align		4
.L_13:
        /*002c*/ 	.byte	0x04, 0x17
        /*002e*/ 	.short	(.L_15 - .L_14)
.L_14:
        /*0030*/ 	.word	0x00000000
        /*0034*/ 	.short	0x0004
        /*0036*/ 	.short	0x0020
        /*0038*/ 	.byte	0x00, 0xf0, 0x21, 0x00


	//----- nvinfo : EIATTR_KPARAM_INFO
	.align		4
.L_15:
        /*003c*/ 	.byte	0x04, 0x17
        /*003e*/ 	.short	(.L_17 - .L_16)
.L_16:
        /*0040*/ 	.word	0x00000000
        /*0044*/ 	.short	0x0003
        /*0046*/ 	.short	0x0018
        /*0048*/ 	.byte	0x00, 0xf0, 0x21, 0x00


	//----- nvinfo : EIATTR_KPARAM_INFO
	.align		4
.L_17:
        /*004c*/ 	.byte	0x04, 0x17
        /*004e*/ 	.short	(.L_19 - .L_18)
.L_18:
        /*0050*/ 	.word	0x00000000
        /*0054*/ 	.short	0x0002
        /*0056*/ 	.short	0x0010
        /*0058*/ 	.byte	0x00, 0xf0, 0x21, 0x00


	//----- nvinfo : EIATTR_KPARAM_INFO
	.align		4
.L_19:
        /*005c*/ 	.byte	0x04, 0x17
        /*005e*/ 	.short	(.L_21 - .L_20)
.L_20:
        /*0060*/ 	.word	0x00000000
        /*0064*/ 	.short	0x0001
        /*0066*/ 	.short	0x0008
        /*0068*/ 	.byte	0x00, 0xf0, 0x21, 0x00


	//----- nvinfo : EIATTR_KPARAM_INFO
	.align		4
.L_21:
        /*006c*/ 	.byte	0x04, 0x17
        /*006e*/ 	.short	(.L_23 - .L_22)
.L_22:
        /*0070*/ 	.word	0x00000000
        /*0074*/ 	.short	0x0000
        /*0076*/ 	.short	0x0000
        /*0078*/ 	.byte	0x00, 0xf0, 0x21, 0x00


	//----- nvinfo : EIATTR_MAXREG_COUNT
	.align		4
.L_23:
        /*007c*/ 	.byte	0x03, 0x1b
        /*007e*/ 	.short	0x00ff


	//----- nvinfo : EIATTR_EXIT_INSTR_OFFSETS
	.align		4
        /*0080*/ 	.byte	0x04, 0x1c
        /*0082*/ 	.short	(.L_25 - .L_24)


	//   ....[0]....
.L_24:
        /*0084*/ 	.word	0x00001460


	//   ....[1]....
        /*0088*/ 	.word	0x00001480


	//----- nvinfo : EIATTR_MAX_THREADS
	.align		4
.L_25:
        /*008c*/ 	.byte	0x04, 0x05
        /*008e*/ 	.short	(.L_27 - .L_26)
.L_26:
        /*0090*/ 	.word	0x00000080
        /*0094*/ 	.word	0x00000001
        /*0098*/ 	.word	0x00000001
.L_27:


//--------------------- .nv.rel.action            --------------------------
	.section	.nv.rel.action,"",@"SHT_CUDA_RELOCINFO"
	.align	8
	.sectionentsize	8
        /*0000*/ 	.byte	0x73, 0x00, 0x00, 0x00, 0x00, 0x00, 0x00, 0x00, 0x00, 0x00, 0x00, 0x11, 0x25, 0x00, 0x05, 0x36


//--------------------- .nv.constant0.triton_     --------------------------
	.section	.nv.constant0.triton_,"a",@progbits
	.align	4
.nv.constant0.triton_:
	.zero		396


//--------------------- .text.triton_             --------------------------
	.section	.text.triton_,"ax",@progbits
	.sectioninfo	@"SHI_REGISTERS=48"
	.align	128
        .global         triton_
        .type           triton_,@function
        .size           triton_,(.L_x_1 - triton_)
        .other          triton_,@"STO_CUDA_ENTRY STV_DEFAULT"
triton_:
.text.triton_:
[----:B------:R-:W-:-:S02]  /*0000*/  IMAD.MOV.U32 R1, RZ, RZ, c[0x0][0x28] ;  /* 0x00000a00ff017624 */ /* 0x000fc400078e00ff */
[----:B------:R-:W0:Y:S01]  /*0010*/  S2R R0, SR_TID.X ;  /* 0x0000000000007919 */ /* 0x000e220000002100 */
[----:B------:R-:W-:Y:S01]  /*0020*/  IMAD.MOV.U32 R44, RZ, RZ, RZ ;  /* 0x000000ffff2c7224 */ /* 0x000fe200078e00ff */
[----:B------:R-:W-:Y:S01]  /*0030*/  CS2R R10, SRZ ;  /* 0x00000000000a7805 */ /* 0x000fe2000001ff00 */
[----:B------:R-:W-:Y:S01]  /*0040*/  IMAD.MOV.U32 R30, RZ, RZ, 0x4 ;  /* 0x00000004ff1e7424 */ /* 0x000fe200078e00ff */
[----:B------:R-:W1:Y:S01]  /*0050*/  S2R R45, SR_CTAID.X ;  /* 0x00000000002d7919 */ /* 0x000e620000002500 */
[----:B------:R-:W-:Y:S01]  /*0060*/  ULDC.64 UR4, c[0x0][0x118] ;  /* 0x0000460000047ab9 */ /* 0x000fe20000000a00 */
[----:B0-----:R-:W-:-:S05]  /*0070*/  IMAD.SHL.U32 R0, R0, 0x4, RZ ;  /* 0x0000000400007824 */ /* 0x001fca00078e00ff */
[----:B------:R-:W-:-:S05]  /*0080*/  LOP3.LUT R0, R0, 0x1fc, RZ, 0xc0, !PT ;  /* 0x000001fc00007812 */ /* 0x000fca00078ec0ff */
[----:B-1----:R-:W-:-:S04]  /*0090*/  IMAD R45, R45, 0x400, R0 ;  /* 0x000004002d2d7824 */ /* 0x002fc800078e0200 */
[----:B------:R-:W-:-:S04]  /*00a0*/  IMAD.HI R15, R45, -0x193d4bb7, R44 ;  /* 0xe6c2b4492d0f7827 */ /* 0x000fc800078e022c */
[----:B------:R-:W-:Y:S01]  /*00b0*/  IMAD.HI R44, R45, -0x193d4bb7, R44 ;  /* 0xe6c2b4492d2c7827 */ /* 0x000fe200078e022c */
[----:B------:R-:W-:-:S04]  /*00c0*/  SHF.R.U32.HI R0, RZ, 0x1f, R15 ;  /* 0x0000001fff007819 */ /* 0x000fc8000001160f */
[----:B------:R-:W-:Y:S01]  /*00d0*/  LEA.HI.SX32 R15, R15, R0, 0x17 ;  /* 0x000000000f0f7211 */ /* 0x000fe200078fbaff */
[----:B------:R-:W-:Y:S01]  /*00e0*/  IMAD.MOV.U32 R0, RZ, RZ, 0x750 ;  /* 0x00000750ff007424 */ /* 0x000fe200078e00ff */
[----:B------:R-:W-:-:S03]  /*00f0*/  SHF.R.U32.HI R3, RZ, 0x1f, R44 ;  /* 0x0000001fff037819 */ /* 0x000fc6000001162c */
[----:B------:R-:W-:Y:S01]  /*0100*/  IMAD R22, R15, -0x238, R45 ;  /* 0xfffffdc80f167824 */ /* 0x000fe200078e022d */
[----:B------:R-:W-:-:S04]  /*0110*/  LEA.HI.SX32 R3, R44, R3, 0x17 ;  /* 0x000000032c037211 */ /* 0x000fc800078fbaff */
[C---:B------:R-:W-:Y:S01]  /*0120*/  ISETP.GT.AND P4, PT, R22.reuse, 0x18b, PT ;  /* 0x0000018b1600780c */ /* 0x040fe20003f84270 */
[----:B------:R-:W-:Y:S01]  /*0130*/  IMAD R13, R3, R0, -0x18c ;  /* 0xfffffe74030d7424 */ /* 0x000fe200078e0200 */
[C---:B------:R-:W-:Y:S02]  /*0140*/  IADD3 R2, R22.reuse, -0xdc, RZ ;  /* 0xffffff2416027810 */ /* 0x040fe40007ffe0ff */
[----:B------:R-:W-:Y:S01]  /*0150*/  ISETP.LT.AND P1, PT, R45, c[0x0][0x188], P4 ;  /* 0x000062002d007a0c */ /* 0x000fe20002721270 */
[C---:B------:R-:W-:Y:S01]  /*0160*/  IMAD.IADD R7, R22.reuse, 0x1, R13 ;  /* 0x0000000116077824 */ /* 0x040fe200078e020d */
[----:B------:R-:W-:Y:S02]  /*0170*/  IADD3 R3, R22, -0xcc, RZ ;  /* 0xffffff3416037810 */ /* 0x000fe40007ffe0ff */
[----:B------:R-:W-:Y:S01]  /*0180*/  ISETP.GE.U32.AND P6, PT, R2, 0xb0, PT ;  /* 0x000000b00200780c */ /* 0x000fe20003fc6070 */
[----:B------:R-:W-:Y:S01]  /*0190*/  IMAD.WIDE R6, R7, R30, c[0x0][0x178] ;  /* 0x00005e0007067625 */ /* 0x000fe200078e021e */
[----:B------:R-:W-:-:S02]  /*01a0*/  ISETP.GE.U32.AND P3, PT, R3, 0x10, PT ;  /* 0x000000100300780c */ /* 0x000fc40003f66070 */
[----:B------:R-:W-:Y:S01]  /*01b0*/  ISETP.LT.AND P2, PT, R45, c[0x0][0x188], !P6 ;  /* 0x000062002d007a0c */ /* 0x000fe20007741270 */
[C---:B------:R-:W-:Y:S02]  /*01c0*/  IMAD.SHL.U32 R3, R15.reuse, 0x10, RZ ;  /* 0x000000100f037824 */ /* 0x040fe400078e00ff */
[----:B------:R-:W-:Y:S02]  /*01d0*/  IMAD R5, R15, 0x750, R2 ;  /* 0x000007500f057824 */ /* 0x000fe400078e0202 */
[----:B------:R0:W2:Y:S01]  /*01e0*/  @P1 LDG.E.EL R11, [R6.64] ;  /* 0x00000004060b1981 */ /* 0x0000a2000c2e1900 */
[----:B------:R-:W-:Y:S01]  /*01f0*/  SHF.R.S32.HI R17, RZ, 0x1f, R3 ;  /* 0x0000001fff117819 */ /* 0x000fe20000011403 */
[----:B------:R-:W-:Y:S01]  /*0200*/  IMAD.WIDE R4, R5, R30, c[0x0][0x170] ;  /* 0x00005c0005047625 */ /* 0x000fe200078e021e */
[----:B------:R-:W-:Y:S02]  /*0210*/  IADD3 R2, P5, R22, R3, RZ ;  /* 0x0000000316027210 */ /* 0x000fe40007fbe0ff */
[----:B------:R-:W-:-:S02]  /*0220*/  ISETP.LT.AND P0, PT, R45, c[0x0][0x188], !P3 ;  /* 0x000062002d007a0c */ /* 0x000fc40005f01270 */
[----:B------:R-:W-:Y:S01]  /*0230*/  LEA.HI.X.SX32 R9, R22, R17, 0x1, P5 ;  /* 0x0000001116097211 */ /* 0x000fe200028f0eff */
[----:B------:R-:W-:Y:S01]  /*0240*/  IMAD.MOV.U32 R31, RZ, RZ, RZ ;  /* 0x000000ffff1f7224 */ /* 0x000fe200078e00ff */
[C---:B------:R-:W-:Y:S01]  /*0250*/  LEA R8, P5, R2.reuse, c[0x0][0x168], 0x2 ;  /* 0x00005a0002087a11 */ /* 0x040fe200078a10ff */
[----:B------:R1:W3:Y:S03]  /*0260*/  @P2 LDG.E.EL R10, [R4.64] ;  /* 0x00000004040a2981 */ /* 0x0002e6000c2e1900 */
[----:B------:R-:W-:-:S05]  /*0270*/  LEA.HI.X R9, R2, c[0x0][0x16c], R9, 0x2, P5 ;  /* 0x00005b0002097a11 */ /* 0x000fca00028f1409 */
[----:B------:R2:W4:Y:S01]  /*0280*/  @P0 LDG.E.EL R31, [R8.64+-0x330] ;  /* 0xfffcd004081f0981 */ /* 0x000522000c2e1900 */
[C---:B------:R-:W-:Y:S01]  /*0290*/  IADD3 R27, R45.reuse, 0x1, RZ ;  /* 0x000000012d1b7810 */ /* 0x040fe20007ffe0ff */
[----:B------:R-:W-:Y:S01]  /*02a0*/  IMAD.MOV.U32 R26, RZ, RZ, RZ ;  /* 0x000000ffff1a7224 */ /* 0x000fe200078e00ff */
[----:B------:R-:W-:Y:S01]  /*02b0*/  IADD3 R19, R45, 0x2, RZ ;  /* 0x000000022d137810 */ /* 0x000fe20007ffe0ff */
[----:B------:R-:W-:Y:S01]  /*02c0*/  IMAD.MOV.U32 R18, RZ, RZ, RZ ;  /* 0x000000ffff127224 */ /* 0x000fe200078e00ff */
[----:B------:R-:W-:Y:S01]  /*02d0*/  CS2R R32, SRZ ;  /* 0x0000000000207805 */ /* 0x000fe2000001ff00 */
[----:B------:R-:W-:-:S04]  /*02e0*/  IMAD.HI R2, R27, -0x193d4bb7, R26 ;  /* 0xe6c2b4491b027827 */ /* 0x000fc800078e021a */
[----:B0-----:R-:W-:Y:S01]  /*02f0*/  IMAD.HI R6, R19, -0x193d4bb7, R18 ;  /* 0xe6c2b44913067827 */ /* 0x001fe200078e0212 */
[----:B------:R-:W-:-:S03]  /*0300*/  SHF.R.U32.HI R7, RZ, 0x1f, R2 ;  /* 0x0000001fff077819 */ /* 0x000fc60000011602 */
[----:B------:R-:W-:Y:S01]  /*0310*/  IMAD.MOV.U32 R16, RZ, RZ, 0x750 ;  /* 0x00000750ff107424 */ /* 0x000fe200078e00ff */
[----:B------:R-:W-:Y:S02]  /*0320*/  LEA.HI.SX32 R7, R2, R7, 0x17 ;  /* 0x0000000702077211 */ /* 0x000fe400078fbaff */
[----:B-1----:R-:W-:Y:S01]  /*0330*/  SHF.R.U32.HI R5, RZ, 0x1f, R6 ;  /* 0x0000001fff057819 */ /* 0x002fe20000011606 */
[----:B------:R-:W-:Y:S02]  /*0340*/  IMAD R21, R15, R16, -0xdc ;  /* 0xffffff240f157424 */ /* 0x000fe400078e0210 */
[----:B------:R-:W-:Y:S01]  /*0350*/  IMAD R14, R7, -0x238, R27 ;  /* 0xfffffdc8070e7824 */ /* 0x000fe200078e021b */
[----:B------:R-:W-:Y:S01]  /*0360*/  LEA.HI.SX32 R5, R6, R5, 0x17 ;  /* 0x0000000506057211 */ /* 0x000fe200078fbaff */
[----:B------:R-:W-:Y:S02]  /*0370*/  IMAD.MOV.U32 R16, RZ, RZ, RZ ;  /* 0x000000ffff107224 */ /* 0x000fe400078e00ff */
[C---:B------:R-:W-:Y:S01]  /*0380*/  IMAD.IADD R25, R14.reuse, 0x1, R13 ;  /* 0x000000010e197824 */ /* 0x040fe200078e020d */
[----:B------:R-:W-:Y:S01]  /*0390*/  IADD3 R4, P5, R14, R3, RZ ;  /* 0x000000030e047210 */ /* 0x000fe20007fbe0ff */
[----:B------:R-:W-:-:S03]  /*03a0*/  IMAD R12, R5, -0x238, R19 ;  /* 0xfffffdc8050c7824 */ /* 0x000fc600078e0213 */
[----:B------:R-:W-:Y:S02]  /*03b0*/  LEA.HI.X.SX32 R5, R14, R17, 0x1, P5 ;  /* 0x000000110e057211 */ /* 0x000fe400028f0eff */
[----:B------:R-:W-:Y:S01]  /*03c0*/  IADD3 R2, P5, R12, R3, RZ ;  /* 0x000000030c027210 */ /* 0x000fe20007fbe0ff */
[----:B------:R-:W-:Y:S01]  /*03d0*/  IMAD.WIDE R24, R25, R30, c[0x0][0x178] ;  /* 0x00005e0019187625 */ /* 0x000fe200078e021e */
[----:B--2---:R-:W-:-:S03]  /*03e0*/  SEL R8, R11, RZ, P1 ;  /* 0x000000ff0b087207 */ /* 0x004fc60000800000 */
[----:B------:R-:W-:Y:S01]  /*03f0*/  IMAD.IADD R11, R14, 0x1, R21 ;  /* 0x000000010e0b7824 */ /* 0x000fe200078e0215 */
[----:B------:R-:W-:-:S04]  /*0400*/  LEA R6, P1, R4, c[0x0][0x168], 0x2 ;  /* 0x00005a0004067a11 */ /* 0x000fc800078210ff */
[----:B------:R-:W-:Y:S02]  /*0410*/  LEA.HI.X R7, R4, c[0x0][0x16c], R5, 0x2, P1 ;  /* 0x00005b0004077a11 */ /* 0x000fe400008f1405 */
[----:B------:R-:W-:Y:S02]  /*0420*/  LEA.HI.X.SX32 R5, R12, R17, 0x1, P5 ;  /* 0x000000110c057211 */ /* 0x000fe400028f0eff */
[C---:B------:R-:W-:Y:S02]  /*0430*/  LEA R4, P5, R2.reuse, c[0x0][0x168], 0x2 ;  /* 0x00005a0002047a11 */ /* 0x040fe400078a10ff */
[----:B------:R-:W-:Y:S02]  /*0440*/  ISETP.LT.AND P1, PT, R27, c[0x0][0x188], !P3 ;  /* 0x000062001b007a0c */ /* 0x000fe40005f21270 */
[----:B------:R-:W-:Y:S02]  /*0450*/  LEA.HI.X R5, R2, c[0x0][0x16c], R5, 0x2, P5 ;  /* 0x00005b0002057a11 */ /* 0x000fe400028f1405 */
[----:B---3--:R-:W-:Y:S01]  /*0460*/  SEL R9, R10, RZ, P2 ;  /* 0x000000ff0a097207 */ /* 0x008fe20001000000 */
[----:B------:R-:W-:Y:S01]  /*0470*/  IMAD.WIDE R10, R11, R30, c[0x0][0x170] ;  /* 0x00005c000b0a7625 */ /* 0x000fe200078e021e */
[----:B------:R-:W-:-:S02]  /*0480*/  ISETP.LT.AND P5, PT, R27, c[0x0][0x188], P4 ;  /* 0x000062001b007a0c */ /* 0x000fc400027a1270 */
[----:B------:R-:W-:Y:S02]  /*0490*/  ISETP.LT.AND P2, PT, R27, c[0x0][0x188], !P6 ;  /* 0x000062001b007a0c */ /* 0x000fe40007741270 */
[----:B----4-:R-:W-:Y:S02]  /*04a0*/  SEL R31, R31, RZ, P0 ;  /* 0x000000ff1f1f7207 */ /* 0x010fe40000000000 */
[----:B------:R-:W-:Y:S01]  /*04b0*/  ISETP.LT.AND P0, PT, R19, c[0x0][0x188], !P3 ;  /* 0x0000620013007a0c */ /* 0x000fe20005f01270 */
[----:B------:R-:W2:Y:S06]  /*04c0*/  @P1 LDG.E.EL R16, [R6.64+-0x330] ;  /* 0xfffcd00406101981 */ /* 0x000eac000c2e1900 */
[----:B------:R-:W3:Y:S04]  /*04d0*/  @P5 LDG.E.EL R33, [R24.64] ;  /* 0x0000000418215981 */ /* 0x000ee8000c2e1900 */
[----:B------:R0:W4:Y:S04]  /*04e0*/  @P2 LDG.E.EL R32, [R10.64] ;  /* 0x000000040a202981 */ /* 0x000128000c2e1900 */
[----:B------:R1:W5:Y:S01]  /*04f0*/  @P0 LDG.E.EL R18, [R4.64+-0x330] ;  /* 0xfffcd00404120981 */ /* 0x000362000c2e1900 */
[----:B------:R-:W-:Y:S01]  /*0500*/  IADD3 R29, R45, 0x3, RZ ;  /* 0x000000032d1d7810 */ /* 0x000fe20007ffe0ff */
[----:B------:R-:W-:-:S04]  /*0510*/  IMAD.MOV.U32 R28, RZ, RZ, RZ ;  /* 0x000000ffff1c7224 */ /* 0x000fc800078e00ff */
[----:B------:R-:W-:-:S05]  /*0520*/  IMAD.HI R2, R29, -0x193d4bb7, R28 ;  /* 0xe6c2b4491d027827 */ /* 0x000fca00078e021c */
[----:B------:R-:W-:-:S04]  /*0530*/  SHF.R.U32.HI R23, RZ, 0x1f, R2 ;  /* 0x0000001fff177819 */ /* 0x000fc80000011602 */
[----:B------:R-:W-:Y:S01]  /*0540*/  LEA.HI.SX32 R23, R2, R23, 0x17 ;  /* 0x0000001702177211 */ /* 0x000fe200078fbaff */
[----:B0-----:R-:W-:-:S04]  /*0550*/  IMAD.IADD R11, R12, 0x1, R21 ;  /* 0x000000010c0b7824 */ /* 0x001fc800078e0215 */
[----:B------:R-:W-:Y:S02]  /*0560*/  IMAD R20, R23, -0x238, R29 ;  /* 0xfffffdc817147824 */ /* 0x000fe400078e021d */
[----:B-1----:R-:W-:-:S04]  /*0570*/  IMAD.WIDE R4, R11, R30, c[0x0][0x170] ;  /* 0x00005c000b047625 */ /* 0x002fc800078e021e */
[--C-:B------:R-:W-:Y:S02]  /*0580*/  IMAD.IADD R23, R12, 0x1, R13.reuse ;  /* 0x000000010c177824 */ /* 0x100fe400078e020d */
[----:B------:R-:W-:Y:S02]  /*0590*/  IMAD.MOV.U32 R35, RZ, RZ, RZ ;  /* 0x000000ffff237224 */ /* 0x000fe400078e00ff */
[C---:B------:R-:W-:Y:S02]  /*05a0*/  IMAD.IADD R13, R20.reuse, 0x1, R13 ;  /* 0x00000001140d7824 */ /* 0x040fe400078e020d */
[----:B------:R-:W-:Y:S02]  /*05b0*/  IMAD.IADD R21, R20, 0x1, R21 ;  /* 0x0000000114157824 */ /* 0x000fe400078e0215 */
[----:B------:R-:W-:Y:S01]  /*05c0*/  IMAD.MOV.U32 R37, RZ, RZ, RZ ;  /* 0x000000ffff257224 */ /* 0x000fe200078e00ff */
[----:B--2---:R-:W-:Y:S02]  /*05d0*/  SEL R7, R16, RZ, P1 ;  /* 0x000000ff10077207 */ /* 0x004fe40000800000 */
[----:B------:R-:W-:-:S02]  /*05e0*/  ISETP.LT.AND P1, PT, R19, c[0x0][0x188], !P6 ;  /* 0x0000620013007a0c */ /* 0x000fc40007721270 */
[----:B---3--:R-:W-:Y:S02]  /*05f0*/  SEL R11, R33, RZ, P5 ;  /* 0x000000ff210b7207 */ /* 0x008fe40002800000 */
[----:B------:R-:W-:Y:S02]  /*0600*/  IADD3 R24, P5, R20, R3, RZ ;  /* 0x0000000314187210 */ /* 0x000fe40007fbe0ff */
[----:B----4-:R-:W-:Y:S02]  /*0610*/  SEL R10, R32, RZ, P2 ;  /* 0x000000ff200a7207 */ /* 0x010fe40001000000 */
[----:B------:R-:W-:Y:S02]  /*0620*/  ISETP.LT.AND P2, PT, R19, c[0x0][0x188], P4 ;  /* 0x0000620013007a0c */ /* 0x000fe40002741270 */
[----:B-----5:R-:W-:-:S03]  /*0630*/  SEL R6, R18, RZ, P0 ;  /* 0x000000ff12067207 */ /* 0x020fc60000000000 */
[----:B------:R0:W2:Y:S01]  /*0640*/  @P1 LDG.E.EL R26, [R4.64] ;  /* 0x00000004041a1981 */ /* 0x0000a2000c2e1900 */
[----:B------:R-:W-:Y:S02]  /*0650*/  LEA.HI.X.SX32 R17, R20, R17, 0x1, P5 ;  /* 0x0000001114117211 */ /* 0x000fe400028f0eff */
[----:B------:R-:W-:Y:S02]  /*0660*/  ISETP.LT.AND P0, PT, R29, c[0x0][0x188], !P3 ;  /* 0x000062001d007a0c */ /* 0x000fe40005f01270 */
[C---:B------:R-:W-:Y:S01]  /*0670*/  LEA R16, P5, R24.reuse, c[0x0][0x168], 0x2 ;  /* 0x00005a0018107a11 */ /* 0x040fe200078a10ff */
[-C--:B------:R-:W-:Y:S01]  /*0680*/  IMAD.WIDE R2, R23, R30.reuse, c[0x0][0x178] ;  /* 0x00005e0017027625 */ /* 0x080fe200078e021e */
[C---:B------:R-:W-:Y:S02]  /*0690*/  ISETP.LT.AND P4, PT, R29.reuse, c[0x0][0x188], P4 ;  /* 0x000062001d007a0c */ /* 0x040fe40002781270 */
[----:B------:R-:W-:Y:S02]  /*06a0*/  LEA.HI.X R17, R24, c[0x0][0x16c], R17, 0x2, P5 ;  /* 0x00005b0018117a11 */ /* 0x000fe400028f1411 */
[----:B------:R-:W-:Y:S01]  /*06b0*/  ISETP.LT.AND P5, PT, R29, c[0x0][0x188], !P6 ;  /* 0x000062001d007a0c */ /* 0x000fe200077a1270 */
[----:B------:R-:W-:Y:S01]  /*06c0*/  IMAD.MOV.U32 R24, RZ, RZ, RZ ;  /* 0x000000ffff187224 */ /* 0x000fe200078e00ff */
[----:B------:R1:W3:Y:S01]  /*06d0*/  @P2 LDG.E.EL R35, [R2.64] ;  /* 0x0000000402232981 */ /* 0x0002e2000c2e1900 */
[----:B0-----:R-:W-:-:S04]  /*06e0*/  IMAD.WIDE R4, R13, R30, c[0x0][0x178] ;  /* 0x00005e000d047625 */ /* 0x001fc800078e021e */
[----:B------:R0:W4:Y:S04]  /*06f0*/  @P0 LDG.E.EL R24, [R16.64+-0x330] ;  /* 0xfffcd00410180981 */ /* 0x000128000c2e1900 */
[----:B------:R5:W4:Y:S01]  /*0700*/  @P4 LDG.E.EL R28, [R4.64] ;  /* 0x00000004041c4981 */ /* 0x000b22000c2e1900 */
[----:B-1----:R-:W-:-:S05]  /*0710*/  IMAD.WIDE R2, R21, R30, c[0x0][0x170] ;  /* 0x00005c0015027625 */ /* 0x002fca00078e021e */
[----:B------:R1:W4:Y:S01]  /*0720*/  @P5 LDG.E.EL R37, [R2.64] ;  /* 0x0000000402255981 */ /* 0x000322000c2e1900 */
[C---:B------:R-:W-:Y:S02]  /*0730*/  IMAD R23, R15.reuse, 0xcc, R22 ;  /* 0x000000cc0f177824 */ /* 0x040fe400078e0216 */
[----:B------:R-:W-:Y:S02]  /*0740*/  IMAD.MOV.U32 R18, RZ, RZ, RZ ;  /* 0x000000ffff127224 */ /* 0x000fe400078e00ff */
[----:B0-----:R-:W-:Y:S02]  /*0750*/  IMAD R17, R15, 0xcc, R14 ;  /* 0x000000cc0f117824 */ /* 0x001fe400078e020e */
[----:B------:R-:W-:Y:S02]  /*0760*/  IMAD.MOV.U32 R14, RZ, RZ, RZ ;  /* 0x000000ffff0e7224 */ /* 0x000fe400078e00ff */
[----:B------:R-:W-:-:S04]  /*0770*/  IMAD.WIDE R16, R17, R30, c[0x0][0x160] ;  /* 0x0000580011107625 */ /* 0x000fc800078e021e */
[C---:B-1----:R-:W-:Y:S02]  /*0780*/  IMAD R3, R15.reuse, 0xcc, R12 ;  /* 0x000000cc0f037824 */ /* 0x042fe400078e020c */
[----:B-----5:R-:W-:Y:S02]  /*0790*/  IMAD R5, R15, 0xcc, R20 ;  /* 0x000000cc0f057824 */ /* 0x020fe400078e0214 */
[----:B------:R-:W-:Y:S02]  /*07a0*/  IMAD.MOV.U32 R15, RZ, RZ, RZ ;  /* 0x000000ffff0f7224 */ /* 0x000fe400078e00ff */
[----:B------:R-:W-:-:S04]  /*07b0*/  IMAD.WIDE R2, R3, R30, c[0x0][0x160] ;  /* 0x0000580003027625 */ /* 0x000fc800078e021e */
[----:B------:R-:W-:Y:S02]  /*07c0*/  IMAD.MOV.U32 R12, RZ, RZ, RZ ;  /* 0x000000ffff0c7224 */ /* 0x000fe400078e00ff */
[-C--:B------:R-:W-:Y:S01]  /*07d0*/  IMAD.WIDE R4, R5, R30.reuse, c[0x0][0x160] ;  /* 0x0000580005047625 */ /* 0x080fe200078e021e */
[----:B--2---:R-:W-:Y:S02]  /*07e0*/  SEL R26, R26, RZ, P1 ;  /* 0x000000ff1a1a7207 */ /* 0x004fe40000800000 */
[----:B------:R-:W-:Y:S01]  /*07f0*/  ISETP.GE.AND P1, PT, R22, 0xcc, PT ;  /* 0x000000cc1600780c */ /* 0x000fe20003f26270 */
[----:B------:R-:W-:Y:S01]  /*0800*/  IMAD.WIDE R22, R23, R30, c[0x0][0x160] ;  /* 0x0000580017167625 */ /* 0x000fe200078e021e */
[----:B---3--:R-:W-:Y:S02]  /*0810*/  SEL R35, R35, RZ, P2 ;  /* 0x000000ff23237207 */ /* 0x008fe40001000000 */
[----:B------:R-:W-:Y:S02]  /*0820*/  ISETP.LT.AND P2, PT, R45, c[0x0][0x188], !P1 ;  /* 0x000062002d007a0c */ /* 0x000fe40004f41270 */
[----:B----4-:R-:W-:-:S02]  /*0830*/  SEL R13, R24, RZ, P0 ;  /* 0x000000ff180d7207 */ /* 0x010fc40000000000 */
[----:B------:R-:W-:Y:S02]  /*0840*/  ISETP.LT.AND P0, PT, R27, c[0x0][0x188], !P1 ;  /* 0x000062001b007a0c */ /* 0x000fe40004f01270 */
[----:B------:R-:W-:Y:S02]  /*0850*/  SEL R28, R28, RZ, P4 ;  /* 0x000000ff1c1c7207 */ /* 0x000fe40002000000 */
[----:B------:R-:W-:Y:S02]  /*0860*/  ISETP.LT.AND P4, PT, R19, c[0x0][0x188], !P1 ;  /* 0x0000620013007a0c */ /* 0x000fe40004f81270 */
[----:B------:R-:W-:-:S03]  /*0870*/  SEL R37, R37, RZ, P5 ;  /* 0x000000ff25257207 */ /* 0x000fc60002800000 */
[----:B------:R0:W2:Y:S01]  /*0880*/  @P2 LDG.E.EL R18, [R22.64] ;  /* 0x0000000416122981 */ /* 0x0000a2000c2e1900 */
[----:B------:R-:W-:-:S03]  /*0890*/  ISETP.LT.AND P5, PT, R29, c[0x0][0x188], !P1 ;  /* 0x000062001d007a0c */ /* 0x000fc60004fa1270 */
[----:B------:R1:W3:Y:S04]  /*08a0*/  @P0 LDG.E.EL R14, [R16.64] ;  /* 0x00000004100e0981 */ /* 0x0002e8000c2e1900 */
[----:B------:R4:W5:Y:S06]  /*08b0*/  @P4 LDG.E.EL R15, [R2.64] ;  /* 0x00000004020f4981 */ /* 0x00096c000c2e1900 */
[----:B------:R1:W5:Y:S01]  /*08c0*/  @P5 LDG.E.EL R12, [R4.64] ;  /* 0x00000004040c5981 */ /* 0x000362000c2e1900 */
[----:B------:R-:W-:Y:S01]  /*08d0*/  IADD3 R21, R45, 0x200, RZ ;  /* 0x000002002d157810 */ /* 0x000fe20007ffe0ff */
[----:B------:R-:W-:-:S04]  /*08e0*/  IMAD.MOV.U32 R20, RZ, RZ, RZ ;  /* 0x000000ffff147224 */ /* 0x000fc800078e00ff */
[----:B------:R-:W-:Y:S01]  /*08f0*/  IMAD.HI R33, R21, -0x193d4bb7, R20 ;  /* 0xe6c2b44915217827 */ /* 0x000fe200078e0214 */
[----:B0-----:R-:W-:-:S03]  /*0900*/  IADD3 R23, R45, 0x203, RZ ;  /* 0x000002032d177810 */ /* 0x001fc60007ffe0ff */
[----:B------:R-:W-:Y:S01]  /*0910*/  IMAD.MOV.U32 R22, RZ, RZ, RZ ;  /* 0x000000ffff167224 */ /* 0x000fe200078e00ff */
[----:B-1----:R-:W-:-:S03]  /*0920*/  SHF.R.U32.HI R16, RZ, 0x1f, R33 ;  /* 0x0000001fff107819 */ /* 0x002fc60000011621 */
[----:B------:R-:W-:Y:S01]  /*0930*/  IMAD.HI R17, R23, -0x193d4bb7, R22 ;  /* 0xe6c2b44917117827 */ /* 0x000fe200078e0216 */
[----:B------:R-:W-:-:S04]  /*0940*/  LEA.HI.SX32 R33, R33, R16, 0x17 ;  /* 0x0000001021217211 */ /* 0x000fc800078fbaff */
[----:B----4-:R-:W-:Y:S01]  /*0950*/  SHF.R.U32.HI R2, RZ, 0x1f, R17 ;  /* 0x0000001fff027819 */ /* 0x010fe20000011611 */
[----:B------:R-:W-:Y:S01]  /*0960*/  IMAD R20, R33, -0x238, R21 ;  /* 0xfffffdc821147824 */ /* 0x000fe200078e0215 */
[----:B------:R-:W-:Y:S01]  /*0970*/  IADD3 R25, R45, 0x201, RZ ;  /* 0x000002012d197810 */ /* 0x000fe20007ffe0ff */
[----:B------:R-:W-:Y:S01]  /*0980*/  IMAD.MOV.U32 R24, RZ, RZ, RZ ;  /* 0x000000ffff187224 */ /* 0x000fe200078e00ff */
[----:B------:R-:W-:Y:S02]  /*0990*/  LEA.HI.SX32 R5, R17, R2, 0x17 ;  /* 0x0000000211057211 */ /* 0x000fe400078fbaff */
[----:B------:R-:W-:Y:S01]  /*09a0*/  IADD3 R4, R20, -0xdc, RZ ;  /* 0xffffff2414047810 */ /* 0x000fe20007ffe0ff */
[----:B------:R-:W-:Y:S01]  /*09b0*/  IMAD.MOV.U32 R2, RZ, RZ, 0x750 ;  /* 0x00000750ff027424 */ /* 0x000fe200078e00ff */
[----:B------:R-:W-:Y:S01]  /*09c0*/  IADD3 R17, R45, 0x202, RZ ;  /* 0x000002022d117810 */ /* 0x000fe20007ffe0ff */
[----:B------:R-:W-:Y:S01]  /*09d0*/  IMAD.MOV.U32 R16, RZ, RZ, RZ ;  /* 0x000000ffff107224 */ /* 0x000fe200078e00ff */
[----:B------:R-:W-:-:S02]  /*09e0*/  @P3 SEL R31, R9, R8, !P6 ;  /* 0x00000008091f3207 */ /* 0x000fc40007000000 */
[----:B------:R-:W-:Y:S02]  /*09f0*/  @P3 SEL R7, R10, R11, !P6 ;  /* 0x0000000b0a073207 */ /* 0x000fe40007000000 */
[----:B------:R-:W-:Y:S02]  /*0a00*/  @P3 SEL R6, R26, R35, !P6 ;  /* 0x000000231a063207 */ /* 0x000fe40007000000 */
[----:B------:R-:W-:Y:S01]  /*0a10*/  @P3 SEL R13, R37, R28, !P6 ;  /* 0x0000001c250d3207 */ /* 0x000fe20007000000 */
[----:B------:R-:W-:Y:S01]  /*0a20*/  IMAD.HI R3, R25, -0x193d4bb7, R24 ;  /* 0xe6c2b44919037827 */ /* 0x000fe200078e0218 */
[----:B------:R-:W-:-:S03]  /*0a30*/  ISETP.GE.U32.AND P3, PT, R4, 0xb0, PT ;  /* 0x000000b00400780c */ /* 0x000fc60003f66070 */
[----:B------:R-:W-:Y:S02]  /*0a40*/  IMAD R4, R5, -0x238, R23 ;  /* 0xfffffdc805047824 */ /* 0x000fe400078e0217 */
[----:B------:R-:W-:Y:S02]  /*0a50*/  IMAD R9, R33, R2, -0xdc ;  /* 0xffffff2421097424 */ /* 0x000fe400078e0202 */
[----:B------:R-:W-:Y:S01]  /*0a60*/  IMAD.HI R5, R17, -0x193d4bb7, R16 ;  /* 0xe6c2b44911057827 */ /* 0x000fe200078e0210 */
[----:B------:R-:W-:-:S03]  /*0a70*/  SHF.R.U32.HI R8, RZ, 0x1f, R3 ;  /* 0x0000001fff087819 */ /* 0x000fc60000011603 */
[----:B------:R-:W-:Y:S01]  /*0a80*/  IMAD.IADD R9, R4, 0x1, R9 ;  /* 0x0000000104097824 */ /* 0x000fe200078e0209 */
[----:B------:R-:W-:Y:S02]  /*0a90*/  SHF.R.U32.HI R22, RZ, 0x1f, R5 ;  /* 0x0000001fff167819 */ /* 0x000fe40000011605 */
[----:B------:R-:W-:Y:S01]  /*0aa0*/  ISETP.LT.AND P6, PT, R23, c[0x0][0x188], !P3 ;  /* 0x0000620017007a0c */ /* 0x000fe20005fc1270 */
[----:B------:R-:W-:Y:S01]  /*0ab0*/  IMAD.WIDE R10, R9, R30, c[0x0][0x170] ;  /* 0x00005c00090a7625 */ /* 0x000fe200078e021e */
[----:B------:R-:W-:Y:S02]  /*0ac0*/  LEA.HI.SX32 R3, R3, R8, 0x17 ;  /* 0x0000000803037211 */ /* 0x000fe400078fbaff */
[----:B------:R-:W-:Y:S01]  /*0ad0*/  LEA.HI.SX32 R9, R5, R22, 0x17 ;  /* 0x0000001605097211 */ /* 0x000fe200078fbaff */
[----:B------:R-:W-:Y:S02]  /*0ae0*/  IMAD.MOV.U32 R2, RZ, RZ, RZ ;  /* 0x000000ffff027224 */ /* 0x000fe400078e00ff */
[----:B------:R-:W-:-:S02]  /*0af0*/  IMAD R3, R3, -0x238, R25 ;  /* 0xfffffdc803037824 */ /* 0x000fc400078e0219 */
[----:B------:R-:W-:Y:S02]  /*0b00*/  IMAD R35, R33, 0xcc, R20 ;  /* 0x000000cc21237824 */ /* 0x000fe400078e0214 */
[----:B------:R-:W-:Y:S02]  /*0b10*/  IMAD R34, R9, -0x238, R17 ;  /* 0xfffffdc809227824 */ /* 0x000fe400078e0211 */
[----:B------:R-:W-:Y:S01]  /*0b20*/  IMAD.MOV.U32 R5, RZ, RZ, RZ ;  /* 0x000000ffff057224 */ /* 0x000fe200078e00ff */
[----:B------:R0:W4:Y:S01]  /*0b30*/  @P6 LDG.E.EL R2, [R10.64] ;  /* 0x000000040a026981 */ /* 0x000122000c2e1900 */
[----:B------:R-:W-:-:S04]  /*0b40*/  IMAD.WIDE R8, R35, R30, c[0x0][0x160] ;  /* 0x0000580023087625 */ /* 0x000fc800078e021e */
[C---:B------:R-:W-:Y:S02]  /*0b50*/  IMAD R41, R33.reuse, 0xcc, R3 ;  /* 0x000000cc21297824 */ /* 0x040fe400078e0203 */
[----:B------:R-:W-:Y:S02]  /*0b60*/  IMAD R39, R33, 0xcc, R34 ;  /* 0x000000cc21277824 */ /* 0x000fe400078e0222 */
[----:B------:R-:W-:-:S04]  /*0b70*/  IMAD.WIDE R40, R41, R30, c[0x0][0x160] ;  /* 0x0000580029287625 */ /* 0x000fc800078e021e */
[----:B0-----:R-:W-:Y:S02]  /*0b80*/  IMAD.MOV.U32 R10, RZ, RZ, RZ ;  /* 0x000000ffff0a7224 */ /* 0x001fe400078e00ff */
[----:B------:R-:W-:Y:S01]  /*0b90*/  IMAD.WIDE R38, R39, R30, c[0x0][0x160] ;  /* 0x0000580027267625 */ /* 0x000fe200078e021e */
[----:B--2---:R-:W-:Y:S02]  /*0ba0*/  SEL R16, R18, RZ, P2 ;  /* 0x000000ff12107207 */ /* 0x004fe40001000000 */
[----:B------:R-:W-:Y:S02]  /*0bb0*/  ISETP.GE.AND P2, PT, R20, 0xcc, PT ;  /* 0x000000cc1400780c */ /* 0x000fe40003f46270 */
[----:B---3--:R-:W-:Y:S02]  /*0bc0*/  SEL R14, R14, RZ, P0 ;  /* 0x000000ff0e0e7207 */ /* 0x008fe40000000000 */
[----:B------:R-:W-:Y:S02]  /*0bd0*/  ISETP.LT.AND P0, PT, R21, c[0x0][0x188], !P2 ;  /* 0x0000620015007a0c */ /* 0x000fe40005701270 */
[----:B-----5:R-:W-:-:S02]  /*0be0*/  SEL R15, R15, RZ, P4 ;  /* 0x000000ff0f0f7207 */ /* 0x020fc40002000000 */
[----:B------:R-:W-:Y:S02]  /*0bf0*/  ISETP.LT.AND P4, PT, R25, c[0x0][0x188], !P2 ;  /* 0x0000620019007a0c */ /* 0x000fe40005781270 */
[----:B------:R-:W-:Y:S02]  /*0c00*/  SEL R12, R12, RZ, P5 ;  /* 0x000000ff0c0c7207 */ /* 0x000fe40002800000 */
[----:B------:R-:W-:Y:S01]  /*0c10*/  ISETP.LT.AND P5, PT, R17, c[0x0][0x188], !P2 ;  /* 0x0000620011007a0c */ /* 0x000fe200057a1270 */
[----:B------:R-:W-:-:S04]  /*0c20*/  IMAD.MOV.U32 R18, RZ, RZ, RZ ;  /* 0x000000ffff127224 */ /* 0x000fc800078e00ff */
[----:B------:R-:W2:Y:S04]  /*0c30*/  @P0 LDG.E.EL R5, [R8.64] ;  /* 0x0000000408050981 */ /* 0x000ea8000c2e1900 */
[----:B------:R-:W3:Y:S04]  /*0c40*/  @P4 LDG.E.EL R10, [R40.64] ;  /* 0x00000004280a4981 */ /* 0x000ee8000c2e1900 */
[----:B------:R-:W5:Y:S01]  /*0c50*/  @P5 LDG.E.EL R18, [R38.64] ;  /* 0x0000000426125981 */ /* 0x000f62000c2e1900 */
[----:B------:R-:W-:-:S04]  /*0c60*/  IMAD R37, R33, 0xcc, R4 ;  /* 0x000000cc21257824 */ /* 0x000fc800078e0204 */
[----:B------:R-:W-:-:S04]  /*0c70*/  IMAD.WIDE R36, R37, R30, c[0x0][0x160] ;  /* 0x0000580025247625 */ /* 0x000fc800078e021e */
[----:B------:R-:W-:Y:S02]  /*0c80*/  IMAD.MOV.U32 R22, RZ, RZ, RZ ;  /* 0x000000ffff167224 */ /* 0x000fe400078e00ff */
[----:B------:R-:W-:Y:S01]  /*0c90*/  IMAD.MOV.U32 R26, RZ, RZ, RZ ;  /* 0x000000ffff1a7224 */ /* 0x000fe200078e00ff */
[----:B----4-:R-:W-:Y:S02]  /*0ca0*/  SEL R11, R2, RZ, P6 ;  /* 0x000000ff020b7207 */ /* 0x010fe40003000000 */
[----:B------:R-:W-:Y:S01]  /*0cb0*/  ISETP.LT.AND P6, PT, R23, c[0x0][0x188], !P2 ;  /* 0x0000620017007a0c */ /* 0x000fe200057c1270 */
[----:B------:R-:W-:-:S12]  /*0cc0*/  IMAD.MOV.U32 R2, RZ, RZ, RZ ;  /* 0x000000ffff027224 */ /* 0x000fd800078e00ff */
[----:B------:R0:W4:Y:S01]  /*0cd0*/  @P6 LDG.E.EL R2, [R36.64] ;  /* 0x0000000424026981 */ /* 0x000122000c2e1900 */
[----:B--2---:R-:W-:Y:S02]  /*0ce0*/  SEL R9, R5, RZ, P0 ;  /* 0x000000ff05097207 */ /* 0x004fe40000000000 */
[----:B------:R-:W-:Y:S01]  /*0cf0*/  ISETP.GT.AND P0, PT, R20, 0x18b, PT ;  /* 0x0000018b1400780c */ /* 0x000fe20003f04270 */
[----:B------:R-:W-:Y:S01]  /*0d00*/  IMAD R5, R33, R0, -0x18c ;  /* 0xfffffe7421057424 */ /* 0x000fe200078e0200 */
[----:B---3--:R-:W-:Y:S02]  /*0d10*/  SEL R10, R10, RZ, P4 ;  /* 0x000000ff0a0a7207 */ /* 0x008fe40002000000 */
[----:B------:R-:W-:Y:S02]  /*0d20*/  ISETP.LT.AND P4, PT, R25, c[0x0][0x188], P0 ;  /* 0x0000620019007a0c */ /* 0x000fe40000781270 */
[----:B-----5:R-:W-:Y:S02]  /*0d30*/  SEL R8, R18, RZ, P5 ;  /* 0x000000ff12087207 */ /* 0x020fe40002800000 */
[----:B------:R-:W-:Y:S01]  /*0d40*/  ISETP.LT.AND P5, PT, R17, c[0x0][0x188], P0 ;  /* 0x0000620011007a0c */ /* 0x000fe200007a1270 */
[----:B------:R-:W-:-:S02]  /*0d50*/  IMAD.IADD R39, R3, 0x1, R5 ;  /* 0x0000000103277824 */ /* 0x000fc400078e0205 */
[----:B------:R-:W-:Y:S02]  /*0d60*/  IMAD.IADD R35, R34, 0x1, R5 ;  /* 0x0000000122237824 */ /* 0x000fe400078e0205 */
[----:B------:R-:W-:-:S04]  /*0d70*/  IMAD.WIDE R38, R39, R30, c[0x0][0x178] ;  /* 0x00005e0027267625 */ /* 0x000fc800078e021e */
[----:B0-----:R-:W-:Y:S01]  /*0d80*/  IMAD.WIDE R36, R35, R30, c[0x0][0x178] ;  /* 0x00005e0023247625 */ /* 0x001fe200078e021e */
[----:B------:R-:W2:Y:S04]  /*0d90*/  @P4 LDG.E.EL R22, [R38.64] ;  /* 0x0000000426164981 */ /* 0x000ea8000c2e1900 */
[----:B------:R-:W3:Y:S01]  /*0da0*/  @P5 LDG.E.EL R26, [R36.64] ;  /* 0x00000004241a5981 */ /* 0x000ee2000c2e1900 */
[----:B------:R-:W-:Y:S02]  /*0db0*/  IMAD.MOV.U32 R18, RZ, RZ, 0x750 ;  /* 0x00000750ff127424 */ /* 0x000fe400078e00ff */
[C---:B------:R-:W-:Y:S02]  /*0dc0*/  IMAD.SHL.U32 R43, R33.reuse, 0x10, RZ ;  /* 0x00000010212b7824 */ /* 0x040fe400078e00ff */
[----:B------:R-:W-:Y:S01]  /*0dd0*/  IMAD R18, R33, R18, -0xdc ;  /* 0xffffff2421127424 */ /* 0x000fe200078e0212 */
[----:B------:R-:W-:-:S02]  /*0de0*/  IADD3 R32, R20, -0xcc, RZ ;  /* 0xffffff3414207810 */ /* 0x000fc40007ffe0ff */
[----:B------:R-:W-:Y:S01]  /*0df0*/  SHF.R.S32.HI R35, RZ, 0x1f, R43 ;  /* 0x0000001fff237819 */ /* 0x000fe2000001142b */
[----:B------:R-:W-:Y:S02]  /*0e00*/  IMAD.IADD R41, R34, 0x1, R18 ;  /* 0x0000000122297824 */ /* 0x000fe400078e0212 */
[----:B------:R-:W-:Y:S02]  /*0e10*/  IMAD.MOV.U32 R0, RZ, RZ, RZ ;  /* 0x000000ffff007224 */ /* 0x000fe400078e00ff */
[----:B------:R-:W-:-:S04]  /*0e20*/  IMAD.WIDE R40, R41, R30, c[0x0][0x170] ;  /* 0x00005c0029287625 */ /* 0x000fc800078e021e */
[----:B------:R-:W-:Y:S01]  /*0e30*/  IMAD.IADD R5, R4, 0x1, R5 ;  /* 0x0000000104057824 */ /* 0x000fe200078e0205 */
[----:B----4-:R-:W-:Y:S02]  /*0e40*/  SEL R2, R2, RZ, P6 ;  /* 0x000000ff02027207 */ /* 0x010fe40003000000 */
[----:B------:R-:W-:-:S13]  /*0e50*/  ISETP.LT.AND P6, PT, R17, c[0x0][0x188], !P3 ;  /* 0x0000620011007a0c */ /* 0x000fda0005fc1270 */
[----:B------:R0:W4:Y:S01]  /*0e60*/  @P6 LDG.E.EL R0, [R40.64] ;  /* 0x0000000428006981 */ /* 0x000122000c2e1900 */
[----:B--2---:R-:W-:Y:S02]  /*0e70*/  SEL R22, R22, RZ, P4 ;  /* 0x000000ff16167207 */ /* 0x004fe40002000000 */
[-C--:B------:R-:W-:Y:S02]  /*0e80*/  IADD3 R24, P4, R20, R43.reuse, RZ ;  /* 0x0000002b14187210 */ /* 0x080fe40007f9e0ff */
[----:B---3--:R-:W-:Y:S02]  /*0e90*/  SEL R26, R26, RZ, P5 ;  /* 0x000000ff1a1a7207 */ /* 0x008fe40002800000 */
[----:B------:R-:W-:Y:S02]  /*0ea0*/  IADD3 R28, P5, R3, R43, RZ ;  /* 0x0000002b031c7210 */ /* 0x000fe40007fbe0ff */
[----:B------:R-:W-:Y:S02]  /*0eb0*/  LEA.HI.X.SX32 R37, R20, R35, 0x1, P4 ;  /* 0x0000002314257211 */ /* 0x000fe400020f0eff */
[----:B------:R-:W-:-:S02]  /*0ec0*/  ISETP.GE.U32.AND P4, PT, R32, 0x10, PT ;  /* 0x000000102000780c */ /* 0x000fc40003f86070 */
[----:B------:R-:W-:Y:S02]  /*0ed0*/  LEA.HI.X.SX32 R39, R3, R35, 0x1, P5 ;  /* 0x0000002303277211 */ /* 0x000fe400028f0eff */
[----:B------:R-:W-:-:S04]  /*0ee0*/  IADD3 R32, P5, R34, R43, RZ ;  /* 0x0000002b22207210 */ /* 0x000fc80007fbe0ff */
[----:B0-----:R-:W-:Y:S02]  /*0ef0*/  LEA.HI.X.SX32 R41, R34, R35, 0x1, P5 ;  /* 0x0000002322297211 */ /* 0x001fe400028f0eff */
[----:B------:R-:W-:-:S04]  /*0f00*/  IADD3 R34, P5, R4, R43, RZ ;  /* 0x0000002b04227210 */ /* 0x000fc80007fbe0ff */
[----:B------:R-:W-:Y:S02]  /*0f10*/  LEA.HI.X.SX32 R35, R4, R35, 0x1, P5 ;  /* 0x0000002304237211 */ /* 0x000fe400028f0eff */
[----:B------:R-:W-:Y:S01]  /*0f20*/  ISETP.LT.AND P5, PT, R23, c[0x0][0x188], P0 ;  /* 0x0000620017007a0c */ /* 0x000fe200007a1270 */
[----:B------:R-:W-:Y:S02]  /*0f30*/  IMAD.MOV.U32 R4, RZ, RZ, RZ ;  /* 0x000000ffff047224 */ /* 0x000fe400078e00ff */
[----:B------:R-:W-:-:S10]  /*0f40*/  IMAD.WIDE R42, R5, R30, c[0x0][0x178] ;  /* 0x00005e00052a7625 */ /* 0x000fd400078e021e */
[----:B------:R-:W2:Y:S02]  /*0f50*/  @P5 LDG.E.EL R4, [R42.64] ;  /* 0x000000042a045981 */ /* 0x000ea4000c2e1900 */
[----:B--2---:R-:W-:Y:S02]  /*0f60*/  @P3 SEL R11, R4, RZ, P5 ;  /* 0x000000ff040b3207 */ /* 0x004fe40002800000 */
[----:B------:R-:W-:-:S04]  /*0f70*/  LEA R4, P5, R34, c[0x0][0x168], 0x2 ;  /* 0x00005a0022047a11 */ /* 0x000fc800078a10ff */
[----:B------:R-:W-:Y:S02]  /*0f80*/  LEA.HI.X R5, R34, c[0x0][0x16c], R35, 0x2, P5 ;  /* 0x00005b0022057a11 */ /* 0x000fe400028f1423 */
[----:B------:R-:W-:Y:S02]  /*0f90*/  LEA R36, P5, R24, c[0x0][0x168], 0x2 ;  /* 0x00005a0018247a11 */ /* 0x000fe400078a10ff */
[----:B----4-:R-:W-:Y:S02]  /*0fa0*/  SEL R35, R0, RZ, P6 ;  /* 0x000000ff00237207 */ /* 0x010fe40003000000 */
[----:B------:R-:W-:Y:S02]  /*0fb0*/  ISETP.LT.AND P6, PT, R23, c[0x0][0x188], !P4 ;  /* 0x0000620017007a0c */ /* 0x000fe400067c1270 */
[----:B------:R-:W-:Y:S02]  /*0fc0*/  LEA.HI.X R37, R24, c[0x0][0x16c], R37, 0x2, P5 ;  /* 0x00005b0018257a11 */ /* 0x000fe400028f1425 */
[----:B------:R-:W-:Y:S01]  /*0fd0*/  ISETP.LT.AND P5, PT, R21, c[0x0][0x188], !P4 ;  /* 0x0000620015007a0c */ /* 0x000fe200067a1270 */
[----:B------:R-:W-:-:S02]  /*0fe0*/  IMAD.MOV.U32 R0, RZ, RZ, RZ ;  /* 0x000000ffff007224 */ /* 0x000fc400078e00ff */
[----:B------:R-:W-:-:S06]  /*0ff0*/  IMAD.MOV.U32 R24, RZ, RZ, RZ ;  /* 0x000000ffff187224 */ /* 0x000fcc00078e00ff */
[----:B------:R0:W2:Y:S04]  /*1000*/  @P6 LDG.E.EL R0, [R4.64+-0x330] ;  /* 0xfffcd00404006981 */ /* 0x0000a8000c2e1900 */
[----:B------:R-:W3:Y:S01]  /*1010*/  @P5 LDG.E.EL R24, [R36.64+-0x330] ;  /* 0xfffcd00424185981 */ /* 0x000ee2000c2e1900 */
[----:B0-----:R-:W-:Y:S01]  /*1020*/  CS2R R4, SRZ ;  /* 0x0000000000047805 */ /* 0x001fe2000001ff00 */
[----:B--2---:R-:W-:Y:S02]  /*1030*/  SEL R0, R0, RZ, P6 ;  /* 0x000000ff00007207 */ /* 0x004fe40003000000 */
[----:B------:R-:W-:Y:S02]  /*1040*/  LEA R38, P6, R28, c[0x0][0x168], 0x2 ;  /* 0x00005a001c267a11 */ /* 0x000fe400078c10ff */
[----:B---3--:R-:W-:-:S02]  /*1050*/  SEL R24, R24, RZ, P5 ;  /* 0x000000ff18187207 */ /* 0x008fc40002800000 */
[----:B------:R-:W-:Y:S02]  /*1060*/  LEA R40, P5, R32, c[0x0][0x168], 0x2 ;  /* 0x00005a0020287a11 */ /* 0x000fe400078a10ff */
[----:B------:R-:W-:Y:S02]  /*1070*/  LEA.HI.X R39, R28, c[0x0][0x16c], R39, 0x2, P6 ;  /* 0x00005b001c277a11 */ /* 0x000fe400030f1427 */
[----:B------:R-:W-:Y:S02]  /*1080*/  ISETP.LT.AND P6, PT, R25, c[0x0][0x188], !P4 ;  /* 0x0000620019007a0c */ /* 0x000fe400067c1270 */
[----:B------:R-:W-:Y:S02]  /*1090*/  LEA.HI.X R41, R32, c[0x0][0x16c], R41, 0x2, P5 ;  /* 0x00005b0020297a11 */ /* 0x000fe400028f1429 */
[----:B------:R-:W-:-:S09]  /*10a0*/  ISETP.LT.AND P5, PT, R17, c[0x0][0x188], !P4 ;  /* 0x0000620011007a0c */ /* 0x000fd200067a1270 */
[----:B------:R-:W2:Y:S04]  /*10b0*/  @P6 LDG.E.EL R4, [R38.64+-0x330] ;  /* 0xfffcd00426046981 */ /* 0x000ea8000c2e1900 */
[----:B------:R0:W3:Y:S01]  /*10c0*/  @P5 LDG.E.EL R5, [R40.64+-0x330] ;  /* 0xfffcd00428055981 */ /* 0x0000e2000c2e1900 */
[----:B------:R-:W-:Y:S02]  /*10d0*/  IMAD.MOV.U32 R36, RZ, RZ, RZ ;  /* 0x000000ffff247224 */ /* 0x000fe400078e00ff */
[----:B------:R-:W-:-:S04]  /*10e0*/  IMAD.MOV.U32 R37, RZ, RZ, R21 ;  /* 0x000000ffff257224 */ /* 0x000fc800078e0015 */
[----:B------:R-:W-:-:S05]  /*10f0*/  IMAD.HI R36, R21, -0x193d4bb7, R36 ;  /* 0xe6c2b44915247827 */ /* 0x000fca00078e0224 */
[----:B------:R-:W-:Y:S01]  /*1100*/  SHF.R.U32.HI R37, RZ, 0x1f, R36 ;  /* 0x0000001fff257819 */ /* 0x000fe20000011624 */
[----:B------:R-:W-:-:S03]  /*1110*/  IMAD.MOV.U32 R28, RZ, RZ, 0x750 ;  /* 0x00000750ff1c7424 */ /* 0x000fc600078e00ff */
[----:B------:R-:W-:Y:S01]  /*1120*/  LEA.HI.SX32 R37, R36, R37, 0x17 ;  /* 0x0000002524257211 */ /* 0x000fe200078fbaff */
[----:B------:R-:W-:Y:S01]  /*1130*/  IMAD.IADD R3, R3, 0x1, R18 ;  /* 0x0000000103037824 */ /* 0x000fe200078e0212 */
[----:B------:R-:W-:-:S03]  /*1140*/  IADD3 R20, R20, -0xdc, RZ ;  /* 0xffffff2414147810 */ /* 0x000fc60007ffe0ff */
[C---:B------:R-:W-:Y:S02]  /*1150*/  IMAD R43, R37.reuse, R28, -0x18c ;  /* 0xfffffe74252b7424 */ /* 0x040fe400078e021c */
[----:B------:R-:W-:Y:S01]  /*1160*/  IMAD R18, R37, -0x238, R21 ;  /* 0xfffffdc825127824 */ /* 0x000fe200078e0215 */
[----:B------:R-:W-:Y:S01]  /*1170*/  ISETP.LT.AND P0, PT, R21, c[0x0][0x188], P0 ;  /* 0x0000620015007a0c */ /* 0x000fe20000701270 */
[----:B0-----:R-:W-:-:S04]  /*1180*/  IMAD.WIDE R40, R3, R30, c[0x0][0x170] ;  /* 0x00005c0003287625 */ /* 0x001fc800078e021e */
[----:B------:R-:W-:Y:S02]  /*1190*/  IMAD.MOV.U32 R28, RZ, RZ, RZ ;  /* 0x000000ffff1c7224 */ /* 0x000fe400078e00ff */
[----:B------:R-:W-:Y:S01]  /*11a0*/  IMAD.MOV.U32 R3, RZ, RZ, RZ ;  /* 0x000000ffff037224 */ /* 0x000fe200078e00ff */
[----:B--2---:R-:W-:Y:S02]  /*11b0*/  SEL R37, R4, RZ, P6 ;  /* 0x000000ff04257207 */ /* 0x004fe40003000000 */
[----:B------:R-:W-:Y:S02]  /*11c0*/  ISETP.LT.AND P6, PT, R21, c[0x0][0x188], !P3 ;  /* 0x0000620015007a0c */ /* 0x000fe40005fc1270 */
[----:B---3--:R-:W-:Y:S02]  /*11d0*/  SEL R39, R5, RZ, P5 ;  /* 0x000000ff05277207 */ /* 0x008fe40002800000 */
[----:B------:R-:W-:Y:S01]  /*11e0*/  ISETP.LT.AND P5, PT, R25, c[0x0][0x188], !P3 ;  /* 0x0000620019007a0c */ /* 0x000fe20005fa1270 */
[----:B------:R-:W-:-:S02]  /*11f0*/  IMAD R5, R33, 0x750, R20 ;  /* 0x0000075021057824 */ /* 0x000fc400078e0214 */
[----:B------:R-:W-:Y:S02]  /*1200*/  IMAD.IADD R20, R18, 0x1, R43 ;  /* 0x0000000112147824 */ /* 0x000fe400078e022b */
[----:B------:R-:W-:Y:S02]  /*1210*/  IMAD.MOV.U32 R33, RZ, RZ, 0x4 ;  /* 0x00000004ff217424 */ /* 0x000fe400078e00ff */
[----:B------:R-:W-:Y:S02]  /*1220*/  IMAD.MOV.U32 R18, RZ, RZ, RZ ;  /* 0x000000ffff127224 */ /* 0x000fe400078e00ff */
[----:B------:R-:W-:-:S04]  /*1230*/  IMAD.WIDE R4, R5, R30, c[0x0][0x170] ;  /* 0x00005c0005047625 */ /* 0x000fc800078e021e */
[----:B------:R-:W-:Y:S01]  /*1240*/  IMAD.WIDE R42, R20, R33, c[0x0][0x178] ;  /* 0x00005e00142a7625 */ /* 0x000fe200078e0221 */
[----:B------:R-:W2:Y:S04]  /*1250*/  @P6 LDG.E.EL R18, [R4.64] ;  /* 0x0000000404126981 */ /* 0x000ea8000c2e1900 */
[----:B------:R-:W3:Y:S04]  /*1260*/  @P5 LDG.E.EL R28, [R40.64] ;  /* 0x00000004281c5981 */ /* 0x000ee8000c2e1900 */
[----:B------:R-:W4:Y:S01]  /*1270*/  @P0 LDG.E.EL R3, [R42.64] ;  /* 0x000000042a030981 */ /* 0x000f22000c2e1900 */
[----:B------:R-:W-:-:S02]  /*1280*/  @P4 SEL R39, R35, R26, !P3 ;  /* 0x0000001a23274207 */ /* 0x000fc40005800000 */
[----:B------:R-:W-:Y:S02]  /*1290*/  SEL R31, R16, R31, !P1 ;  /* 0x0000001f101f7207 */ /* 0x000fe40004800000 */
[----:B------:R-:W-:Y:S02]  /*12a0*/  SEL R7, R14, R7, !P1 ;  /* 0x000000070e077207 */ /* 0x000fe40004800000 */
[----:B------:R-:W-:Y:S02]  /*12b0*/  SEL R15, R15, R6, !P1 ;  /* 0x000000060f0f7207 */ /* 0x000fe40004800000 */
[----:B------:R-:W-:Y:S02]  /*12c0*/  SEL R13, R12, R13, !P1 ;  /* 0x0000000d0c0d7207 */ /* 0x000fe40004800000 */
[----:B------:R-:W-:Y:S02]  /*12d0*/  @P2 SEL R2, R0, R11, !P4 ;  /* 0x0000000b00022207 */ /* 0x000fe40006000000 */
[----:B------:R-:W-:-:S02]  /*12e0*/  SEL R39, R8, R39, !P2 ;  /* 0x0000002708277207 */ /* 0x000fc40005000000 */
[----:B------:R-:W-:Y:S02]  /*12f0*/  ISETP.GE.AND P1, PT, R21, c[0x0][0x188], PT ;  /* 0x0000620015007a0c */ /* 0x000fe40003f26270 */
[----:B--2---:R-:W-:Y:S02]  /*1300*/  SEL R18, R18, RZ, P6 ;  /* 0x000000ff12127207 */ /* 0x004fe40003000000 */
[----:B------:R-:W-:Y:S02]  /*1310*/  ISETP.GE.AND P6, PT, R27, c[0x0][0x188], PT ;  /* 0x000062001b007a0c */ /* 0x000fe40003fc6270 */
[----:B---3--:R-:W-:Y:S02]  /*1320*/  SEL R27, R28, RZ, P5 ;  /* 0x000000ff1c1b7207 */ /* 0x008fe40002800000 */
[----:B----4-:R-:W-:Y:S02]  /*1330*/  SEL R3, R3, RZ, P0 ;  /* 0x000000ff03037207 */ /* 0x010fe40000000000 */
[----:B------:R-:W-:-:S02]  /*1340*/  @P4 SEL R37, R27, R22, !P3 ;  /* 0x000000161b254207 */ /* 0x000fc40005800000 */
[----:B------:R-:W-:Y:S02]  /*1350*/  @P4 SEL R24, R18, R3, !P3 ;  /* 0x0000000312184207 */ /* 0x000fe40005800000 */
[C---:B------:R-:W-:Y:S01]  /*1360*/  ISETP.GE.AND P3, PT, R45.reuse, c[0x0][0x188], PT ;  /* 0x000062002d007a0c */ /* 0x040fe20003f66270 */
[----:B------:R-:W-:Y:S01]  /*1370*/  IMAD.WIDE R44, R45, R33, c[0x0][0x180] ;  /* 0x000060002d2c7625 */ /* 0x000fe200078e0221 */
[----:B------:R-:W-:Y:S02]  /*1380*/  SEL R37, R10, R37, !P2 ;  /* 0x000000250a257207 */ /* 0x000fe40005000000 */
[----:B------:R-:W-:Y:S02]  /*1390*/  SEL R9, R9, R24, !P2 ;  /* 0x0000001809097207 */ /* 0x000fe40005000000 */
[----:B------:R-:W-:Y:S02]  /*13a0*/  ISETP.GE.AND P5, PT, R19, c[0x0][0x188], PT ;  /* 0x0000620013007a0c */ /* 0x000fe40003fa6270 */
[----:B------:R-:W-:-:S02]  /*13b0*/  ISETP.GE.AND P0, PT, R29, c[0x0][0x188], PT ;  /* 0x000062001d007a0c */ /* 0x000fc40003f06270 */
[----:B------:R-:W-:Y:S02]  /*13c0*/  ISETP.GE.AND P4, PT, R25, c[0x0][0x188], PT ;  /* 0x0000620019007a0c */ /* 0x000fe40003f86270 */
[----:B------:R-:W-:Y:S01]  /*13d0*/  ISETP.GE.AND P2, PT, R17, c[0x0][0x188], PT ;  /* 0x0000620011007a0c */ /* 0x000fe20003f46270 */
[----:B------:R0:W-:Y:S01]  /*13e0*/  @!P3 STG.E [R44.64], R31 ;  /* 0x0000001f2c00b986 */ /* 0x0001e2000c101904 */
[----:B------:R-:W-:-:S03]  /*13f0*/  ISETP.GE.AND P3, PT, R23, c[0x0][0x188], PT ;  /* 0x0000620017007a0c */ /* 0x000fc60003f66270 */
[----:B------:R0:W-:Y:S04]  /*1400*/  @!P6 STG.E [R44.64+0x4], R7 ;  /* 0x000004072c00e986 */ /* 0x0001e8000c101904 */
[----:B------:R0:W-:Y:S04]  /*1410*/  @!P5 STG.E [R44.64+0x8], R15 ;  /* 0x0000080f2c00d986 */ /* 0x0001e8000c101904 */
[----:B------:R0:W-:Y:S04]  /*1420*/  @!P0 STG.E [R44.64+0xc], R13 ;  /* 0x00000c0d2c008986 */ /* 0x0001e8000c101904 */
[----:B------:R0:W-:Y:S04]  /*1430*/  @!P1 STG.E [R44.64+0x800], R9 ;  /* 0x000800092c009986 */ /* 0x0001e8000c101904 */
[----:B------:R0:W-:Y:S04]  /*1440*/  @!P4 STG.E [R44.64+0x804], R37 ;  /* 0x000804252c00c986 */ /* 0x0001e8000c101904 */
[----:B------:R0:W-:Y:S01]  /*1450*/  @!P2 STG.E [R44.64+0x808], R39 ;  /* 0x000808272c00a986 */ /* 0x0001e2000c101904 */
[----:B------:R-:W-:Y:S05]  /*1460*/  @P3 EXIT ;  /* 0x000000000000394d */ /* 0x000fea0003800000 */
[----:B------:R-:W-:Y:S01]  /*1470*/  STG.E [R44.64+0x80c], R2 ;  /* 0x00080c022c007986 */ /* 0x000fe2000c101904 */
[----:B------:R-:W-:Y:S05]  /*1480*/  EXIT ;  /* 0x000000000000794d */ /* 0x000fea0003800000 */
.L_x_0:
[----:B------:R-:W-:-:S00]  /*1490*/  BRA `(.L_x_0) ;  /* 0xfffffff000007947 */ /* 0x000fc0000383ffff */
[----:B------:R-:W-:-:S00]  /*14a0*/  NOP ;  /* 0x0000000000007918 */ /* 0x000fc00000000000 */
        /* <DEDUP_REMOVED lines=13> */
.L_x_1:
